//
// Generated by NVIDIA NVVM Compiler
//
// Compiler Build ID: CL-36424714
// Cuda compilation tools, release 13.0, V13.0.88
// Based on NVVM 20.0.0
//

.version 9.0
.target sm_100
.address_size 64

	// .globl	_Z9laplacianPfS_S_S_S_S_S_f
.extern .shared .align 16 .b8 cache[];

.visible .entry _Z9laplacianPfS_S_S_S_S_S_f(
	.param .u64 .ptr .align 1 _Z9laplacianPfS_S_S_S_S_S_f_param_0,
	.param .u64 .ptr .align 1 _Z9laplacianPfS_S_S_S_S_S_f_param_1,
	.param .u64 .ptr .align 1 _Z9laplacianPfS_S_S_S_S_S_f_param_2,
	.param .u64 .ptr .align 1 _Z9laplacianPfS_S_S_S_S_S_f_param_3,
	.param .u64 .ptr .align 1 _Z9laplacianPfS_S_S_S_S_S_f_param_4,
	.param .u64 .ptr .align 1 _Z9laplacianPfS_S_S_S_S_S_f_param_5,
	.param .u64 .ptr .align 1 _Z9laplacianPfS_S_S_S_S_S_f_param_6,
	.param .f32 _Z9laplacianPfS_S_S_S_S_S_f_param_7
)
{
	.reg .pred 	%p<21>;
	.reg .b32 	%r<32>;
	.reg .b32 	%f<46>;
	.reg .b64 	%rd<41>;
	.reg .b64 	%fd<6>;

	ld.param.u64 	%rd9, [_Z9laplacianPfS_S_S_S_S_S_f_param_0];
	ld.param.u64 	%rd3, [_Z9laplacianPfS_S_S_S_S_S_f_param_1];
	ld.param.u64 	%rd4, [_Z9laplacianPfS_S_S_S_S_S_f_param_2];
	ld.param.u64 	%rd5, [_Z9laplacianPfS_S_S_S_S_S_f_param_3];
	ld.param.u64 	%rd6, [_Z9laplacianPfS_S_S_S_S_S_f_param_4];
	ld.param.u64 	%rd8, [_Z9laplacianPfS_S_S_S_S_S_f_param_6];
	ld.param.f32 	%f20, [_Z9laplacianPfS_S_S_S_S_S_f_param_7];
	cvta.to.global.u64 	%rd1, %rd9;
	mov.u32 	%r1, %ntid.x;
	mov.u32 	%r2, %nctaid.x;
	mul.lo.s32 	%r3, %r1, %r2;
	mov.u32 	%r4, %ntid.y;
	mov.u32 	%r18, %nctaid.y;
	mul.lo.s32 	%r5, %r4, %r18;
	mov.u32 	%r6, %ctaid.x;
	mov.u32 	%r19, %tid.x;
	mad.lo.s32 	%r7, %r1, %r6, %r19;
	mov.u32 	%r8, %ctaid.y;
	mov.u32 	%r20, %tid.y;
	mad.lo.s32 	%r9, %r4, %r8, %r20;
	mad.lo.s32 	%r10, %r20, %r1, %r19;
	mul.lo.s32 	%r11, %r9, %r3;
	add.s32 	%r12, %r11, %r7;
	mul.wide.s32 	%rd10, %r12, 4;
	add.s64 	%rd2, %rd1, %rd10;
	ld.global.f32 	%f1, [%rd2];
	setp.ne.s32 	%p2, %r7, 0;
	mov.f32 	%f41, 0f00000000;
	mov.f32 	%f42, 0f00000000;
	@%p2 bra 	$L__BB0_3;
	setp.eq.s64 	%p9, %rd3, 0;
	mov.pred 	%p20, 0;
	@%p9 bra 	$L__BB0_7;
	cvt.s64.s32 	%rd14, %r11;
	cvt.s64.s32 	%rd15, %r3;
	add.s64 	%rd16, %rd15, %rd14;
	cvta.to.global.u64 	%rd17, %rd3;
	shl.b64 	%rd18, %rd16, 2;
	add.s64 	%rd19, %rd17, %rd18;
	ld.global.f32 	%f41, [%rd19+-4];
	ld.global.f32 	%f42, [%rd2+4];
	mov.pred 	%p20, -1;
	bra.uni 	$L__BB0_7;
$L__BB0_3:
	add.s32 	%r21, %r3, -1;
	setp.ne.s32 	%p3, %r7, %r21;
	@%p3 bra 	$L__BB0_6;
	setp.eq.s64 	%p6, %rd4, 0;
	mov.pred 	%p20, 0;
	@%p6 bra 	$L__BB0_7;
	ld.global.f32 	%f41, [%rd2+-4];
	cvta.to.global.u64 	%rd11, %rd4;
	mul.wide.s32 	%rd12, %r11, 4;
	add.s64 	%rd13, %rd11, %rd12;
	ld.global.f32 	%f42, [%rd13];
	mov.pred 	%p20, -1;
	bra.uni 	$L__BB0_7;
$L__BB0_6:
	ld.global.f32 	%f41, [%rd2+-4];
	ld.global.f32 	%f42, [%rd2+4];
	mov.pred 	%p20, -1;
$L__BB0_7:
	setp.ne.s32 	%p11, %r9, 0;
	mov.f32 	%f45, 0f00000000;
	@%p11 bra 	$L__BB0_10;
	setp.eq.s64 	%p14, %rd5, 0;
	@%p14 bra 	$L__BB0_16;
	add.s32 	%r25, %r5, -1;
	mad.lo.s32 	%r26, %r25, %r3, %r7;
	cvta.to.global.u64 	%rd29, %rd5;
	mul.wide.s32 	%rd30, %r26, 4;
	add.s64 	%rd31, %rd29, %rd30;
	ld.global.f32 	%f44, [%rd31];
	mul.wide.s32 	%rd32, %r3, 4;
	add.s64 	%rd33, %rd2, %rd32;
	ld.global.f32 	%f43, [%rd33];
	bra.uni 	$L__BB0_14;
$L__BB0_10:
	add.s32 	%r22, %r5, -1;
	setp.ne.s32 	%p12, %r9, %r22;
	@%p12 bra 	$L__BB0_13;
	setp.eq.s64 	%p13, %rd6, 0;
	@%p13 bra 	$L__BB0_16;
	sub.s32 	%r24, %r12, %r3;
	mul.wide.s32 	%rd24, %r24, 4;
	add.s64 	%rd25, %rd1, %rd24;
	ld.global.f32 	%f44, [%rd25];
	cvta.to.global.u64 	%rd26, %rd6;
	mul.wide.s32 	%rd27, %r7, 4;
	add.s64 	%rd28, %rd26, %rd27;
	ld.global.f32 	%f43, [%rd28];
	bra.uni 	$L__BB0_14;
$L__BB0_13:
	sub.s32 	%r23, %r12, %r3;
	mul.wide.s32 	%rd20, %r23, 4;
	add.s64 	%rd21, %rd1, %rd20;
	ld.global.f32 	%f44, [%rd21];
	mul.wide.s32 	%rd22, %r3, 4;
	add.s64 	%rd23, %rd2, %rd22;
	ld.global.f32 	%f43, [%rd23];
$L__BB0_14:
	not.pred 	%p15, %p20;
	@%p15 bra 	$L__BB0_16;
	ld.param.u64 	%rd40, [_Z9laplacianPfS_S_S_S_S_S_f_param_5];
	cvt.f64.f32 	%fd1, %f20;
	mul.f64 	%fd2, %fd1, 0d3FD0000000000000;
	add.f32 	%f26, %f41, %f44;
	add.f32 	%f27, %f42, %f26;
	add.f32 	%f28, %f43, %f27;
	cvt.f64.f32 	%fd3, %f28;
	mov.f32 	%f29, 0f3F800000;
	sub.f32 	%f30, %f29, %f20;
	mul.f32 	%f31, %f30, %f1;
	cvt.f64.f32 	%fd4, %f31;
	fma.rn.f64 	%fd5, %fd2, %fd3, %fd4;
	cvt.rn.f32.f64 	%f32, %fd5;
	cvta.to.global.u64 	%rd34, %rd40;
	mul.wide.s32 	%rd35, %r12, 4;
	add.s64 	%rd36, %rd34, %rd35;
	st.global.f32 	[%rd36], %f32;
	sub.f32 	%f45, %f32, %f1;
$L__BB0_16:
	mul.f32 	%f33, %f45, %f45;
	shl.b32 	%r27, %r10, 2;
	mov.u32 	%r28, cache;
	add.s32 	%r13, %r28, %r27;
	st.shared.f32 	[%r13], %f33;
	bar.sync 	0;
	mul.lo.s32 	%r31, %r1, %r4;
	setp.lt.u32 	%p16, %r31, 2;
	@%p16 bra 	$L__BB0_20;
$L__BB0_17:
	shr.u32 	%r16, %r31, 1;
	setp.ge.u32 	%p17, %r10, %r16;
	@%p17 bra 	$L__BB0_19;
	shl.b32 	%r29, %r16, 2;
	add.s32 	%r30, %r13, %r29;
	ld.shared.f32 	%f34, [%r30];
	ld.shared.f32 	%f35, [%r13];
	add.f32 	%f36, %f34, %f35;
	st.shared.f32 	[%r13], %f36;
$L__BB0_19:
	bar.sync 	0;
	setp.gt.u32 	%p18, %r31, 3;
	mov.u32 	%r31, %r16;
	@%p18 bra 	$L__BB0_17;
$L__BB0_20:
	mad.lo.s32 	%r17, %r2, %r8, %r6;
	setp.ne.s32 	%p19, %r10, 0;
	@%p19 bra 	$L__BB0_22;
	ld.shared.f32 	%f37, [cache];
	cvta.to.global.u64 	%rd37, %rd8;
	mul.wide.s32 	%rd38, %r17, 4;
	add.s64 	%rd39, %rd37, %rd38;
	st.global.f32 	[%rd39], %f37;
$L__BB0_22:
	ret;

}


// ===== COMPILED SASS (sm_100) =====

	.target	sm_100

	.elftype	@"ET_EXEC"


//--------------------- .note.nv.tkinfo           --------------------------
	.section	.note.nv.tkinfo,"",@"SHT_NOTE"
	.sectionflags	@"SHF_NOTE_NV_TKINFO"
	.tkinfo
        /*0018*/ 	.word	0x00000002
        /*0030*/ 	.string	""
        /*0030*/ 	.string	"ptxas"
        /*0030*/ 	.string	"Cuda compilation tools, release 13.0, V13.0.88"
        /*0030*/ 	.string	"Build cuda_13.0.r13.0/compiler.36424714_0"
        /*0030*/ 	.string	"-arch sm_100 -m 64 "



//--------------------- .note.nv.cuinfo           --------------------------
	.section	.note.nv.cuinfo,"",@"SHT_NOTE"
	.sectionflags	@"SHF_NOTE_NV_CUINFO"
        /*0018*/ 	.short	0x0002
        /*001a*/ 	.short	0x0064
        /*001c*/ 	.short	0x0082
	.zero		2


//--------------------- .nv.info                  --------------------------
	.section	.nv.info,"",@"SHT_CUDA_INFO"
	.align	4


	//----- nvinfo : EIATTR_REGCOUNT
	.align		4
        /*0000*/ 	.byte	0x04, 0x2f
        /*0002*/ 	.short	(.L_1 - .L_0)
	.align		4
.L_0:
        /*0004*/ 	.word	index@(_Z9laplacianPfS_S_S_S_S_S_f)
        /*0008*/ 	.word	0x00000015


	//----- nvinfo : EIATTR_FRAME_SIZE
	.align		4
.L_1:
        /*000c*/ 	.byte	0x04, 0x11
        /*000e*/ 	.short	(.L_3 - .L_2)
	.align		4
.L_2:
        /*0010*/ 	.word	index@(_Z9laplacianPfS_S_S_S_S_S_f)
        /*0014*/ 	.word	0x00000000


	//----- nvinfo : EIATTR_MIN_STACK_SIZE
	.align		4
.L_3:
        /*0018*/ 	.byte	0x04, 0x12
        /*001a*/ 	.short	(.L_5 - .L_4)
	.align		4
.L_4:
        /*001c*/ 	.word	index@(_Z9laplacianPfS_S_S_S_S_S_f)
        /*0020*/ 	.word	0x00000000
.L_5:


//--------------------- .nv.compat                --------------------------
	.section	.nv.compat,"",@"SHT_CUDA_COMPAT_INFO"
	.align	4
        /*0000*/ 	.byte	0x02, 0x09, 0x00, 0x00, 0x02, 0x02, 0x01, 0x00, 0x02, 0x05, 0x05, 0x00, 0x03, 0x07, 0x01, 0x01
        /*0010*/ 	.byte	0x02, 0x03, 0x00, 0x00, 0x02, 0x06, 0x01, 0x00, 0x04, 0x0b, 0x08, 0x00, 0x01, 0x00, 0x00, 0x00
        /*0020*/ 	.byte	0x00, 0x00, 0x00, 0x00


//--------------------- .nv.info._Z9laplacianPfS_S_S_S_S_S_f --------------------------
	.section	.nv.info._Z9laplacianPfS_S_S_S_S_S_f,"",@"SHT_CUDA_INFO"
	.sectionflags	@""
	.align	4


	//----- nvinfo : EIATTR_CUDA_API_VERSION
	.align		4
        /*0000*/ 	.byte	0x04, 0x37
        /*0002*/ 	.short	(.L_7 - .L_6)
.L_6:
        /*0004*/ 	.word	0x00000082


	//----- nvinfo : EIATTR_KPARAM_INFO
	.align		4
.L_7:
        /*0008*/ 	.byte	0x04, 0x17
        /*000a*/ 	.short	(.L_9 - .L_8)
.L_8:
        /*000c*/ 	.word	0x00000000
        /*0010*/ 	.short	0x0007
        /*0012*/ 	.short	0x0038
        /*0014*/ 	.byte	0x00, 0xf0, 0x11, 0x00


	//----- nvinfo : EIATTR_KPARAM_INFO
	.align		4
.L_9:
        /*0018*/ 	.byte	0x04, 0x17
        /*001a*/ 	.short	(.L_11 - .L_10)
.L_10:
        /*001c*/ 	.word	0x00000000
        /*0020*/ 	.short	0x0006
        /*0022*/ 	.short	0x0030
        /*0024*/ 	.byte	0x00, 0xf5, 0x21, 0x00


	//----- nvinfo : EIATTR_KPARAM_INFO
	.align		4
.L_11:
        /*0028*/ 	.byte	0x04, 0x17
        /*002a*/ 	.short	(.L_13 - .L_12)
.L_12:
        /*002c*/ 	.word	0x00000000
        /*0030*/ 	.short	0x0005
        /*0032*/ 	.short	0x0028
        /*0034*/ 	.byte	0x00, 0xf5, 0x21, 0x00


	//----- nvinfo : EIATTR_KPARAM_INFO
	.align		4
.L_13:
        /*0038*/ 	.byte	0x04, 0x17
        /*003a*/ 	.short	(.L_15 - .L_14)
.L_14:
        /*003c*/ 	.word	0x00000000
        /*0040*/ 	.short	0x0004
        /*0042*/ 	.short	0x0020
        /*0044*/ 	.byte	0x00, 0xf5, 0x21, 0x00


	//----- nvinfo : EIATTR_KPARAM_INFO
	.align		4
.L_15:
        /*0048*/ 	.byte	0x04, 0x17
        /*004a*/ 	.short	(.L_17 - .L_16)
.L_16:
        /*004c*/ 	.word	0x00000000
        /*0050*/ 	.short	0x0003
        /*0052*/ 	.short	0x0018
        /*0054*/ 	.byte	0x00, 0xf5, 0x21, 0x00


	//----- nvinfo : EIATTR_KPARAM_INFO
	.align		4
.L_17:
        /*0058*/ 	.byte	0x04, 0x17
        /*005a*/ 	.short	(.L_19 - .L_18)
.L_18:
        /*005c*/ 	.word	0x00000000
        /*0060*/ 	.short	0x0002
        /*0062*/ 	.short	0x0010
        /*0064*/ 	.byte	0x00, 0xf5, 0x21, 0x00


	//----- nvinfo : EIATTR_KPARAM_INFO
	.align		4
.L_19:
        /*0068*/ 	.byte	0x04, 0x17
        /*006a*/ 	.short	(.L_21 - .L_20)
.L_20:
        /*006c*/ 	.word	0x00000000
        /*0070*/ 	.short	0x0001
        /*0072*/ 	.short	0x0008
        /*0074*/ 	.byte	0x00, 0xf5, 0x21, 0x00


	//----- nvinfo : EIATTR_KPARAM_INFO
	.align		4
.L_21:
        /*0078*/ 	.byte	0x04, 0x17
        /*007a*/ 	.short	(.L_23 - .L_22)
.L_22:
        /*007c*/ 	.word	0x00000000
        /*0080*/ 	.short	0x0000
        /*0082*/ 	.short	0x0000
        /*0084*/ 	.byte	0x00, 0xf5, 0x21, 0x00


	//----- nvinfo : EIATTR_SPARSE_MMA_MASK
	.align		4
.L_23:
        /*0088*/ 	.byte	0x03, 0x50
        /*008a*/ 	.short	0x0000


	//----- nvinfo : EIATTR_MAXREG_COUNT
	.align		4
        /*008c*/ 	.byte	0x03, 0x1b
        /*008e*/ 	.short	0x00ff


	//----- nvinfo : EIATTR_NUM_BARRIERS
	.align		4
        /*0090*/ 	.byte	0x02, 0x4c
        /*0092*/ 	.byte	0x01
	.zero		1


	//----- nvinfo : EIATTR_MERCURY_ISA_VERSION
	.align		4
        /*0094*/ 	.byte	0x03, 0x5f
        /*0096*/ 	.short	0x0101


	//----- nvinfo : EIATTR_VRC_CTA_INIT_COUNT
	.align		4
        /*0098*/ 	.byte	0x02, 0x4a
	.zero		1
	.zero		1


	//----- nvinfo : EIATTR_EXIT_INSTR_OFFSETS
	.align		4
        /*009c*/ 	.byte	0x04, 0x1c
        /*009e*/ 	.short	(.L_25 - .L_24)


	//   ....[0]....
.L_24:
        /*00a0*/ 	.word	0x000008d0


	//   ....[1]....
        /*00a4*/ 	.word	0x00000960


	//----- nvinfo : EIATTR_CRS_STACK_SIZE
	.align		4
.L_25:
        /*00a8*/ 	.byte	0x04, 0x1e
        /*00aa*/ 	.short	(.L_27 - .L_26)
.L_26:
        /*00ac*/ 	.word	0x00000000


	//----- nvinfo : EIATTR_CBANK_PARAM_SIZE
	.align		4
.L_27:
        /*00b0*/ 	.byte	0x03, 0x19
        /*00b2*/ 	.short	0x003c


	//----- nvinfo : EIATTR_PARAM_CBANK
	.align		4
        /*00b4*/ 	.byte	0x04, 0x0a
        /*00b6*/ 	.short	(.L_29 - .L_28)
	.align		4
.L_28:
        /*00b8*/ 	.word	index@(.nv.constant0._Z9laplacianPfS_S_S_S_S_S_f)
        /*00bc*/ 	.short	0x0380
        /*00be*/ 	.short	0x003c


	//----- nvinfo : EIATTR_SW_WAR
	.align		4
.L_29:
        /*00c0*/ 	.byte	0x04, 0x36
        /*00c2*/ 	.short	(.L_31 - .L_30)
.L_30:
        /*00c4*/ 	.word	0x00000008
.L_31:


//--------------------- .nv.callgraph             --------------------------
	.section	.nv.callgraph,"",@"SHT_CUDA_CALLGRAPH"
	.align	4
	.sectionentsize	8
	.align		4
        /*0000*/ 	.word	0x00000000
	.align		4
        /*0004*/ 	.word	0xffffffff
	.align		4
        /*0008*/ 	.word	0x00000000
	.align		4
        /*000c*/ 	.word	0xfffffffe
	.align		4
        /*0010*/ 	.word	0x00000000
	.align		4
        /*0014*/ 	.word	0xfffffffd
	.align		4
        /*0018*/ 	.word	0x00000000
	.align		4
        /*001c*/ 	.word	0xfffffffc


//--------------------- .text._Z9laplacianPfS_S_S_S_S_S_f --------------------------
	.section	.text._Z9laplacianPfS_S_S_S_S_S_f,"ax",@progbits
	.align	128
        .global         _Z9laplacianPfS_S_S_S_S_S_f
        .type           _Z9laplacianPfS_S_S_S_S_S_f,@function
        .size           _Z9laplacianPfS_S_S_S_S_S_f,(.L_x_15 - _Z9laplacianPfS_S_S_S_S_S_f)
        .other          _Z9laplacianPfS_S_S_S_S_S_f,@"STO_CUDA_ENTRY STV_DEFAULT"
_Z9laplacianPfS_S_S_S_S_S_f:
.text._Z9laplacianPfS_S_S_S_S_S_f:
[----:B------:R-:W-:Y:S01]  /*0000*/  LDC R1, c[0x0][0x37c] ;  /* 0x0000df00ff017b82 */ /* 0x000fe20000000800 */
[----:B------:R-:W0:Y:S01]  /*0010*/  S2R R11, SR_TID.Y ;  /* 0x00000000000b7919 */ /* 0x000e220000002200 */
[----:B------:R-:W1:Y:S06]  /*0020*/  LDCU UR6, c[0x0][0x360] ;  /* 0x00006c00ff0677ac */ /* 0x000e6c0008000800 */
[----:B------:R-:W1:Y:S01]  /*0030*/  LDC R6, c[0x0][0x370] ;  /* 0x0000dc00ff067b82 */ /* 0x000e620000000800 */
[----:B------:R-:W0:Y:S01]  /*0040*/  S2R R0, SR_CTAID.Y ;  /* 0x0000000000007919 */ /* 0x000e220000002600 */
[----:B------:R-:W0:Y:S01]  /*0050*/  LDCU UR7, c[0x0][0x364] ;  /* 0x00006c80ff0777ac */ /* 0x000e220008000800 */
[----:B------:R-:W2:Y:S01]  /*0060*/  S2R R7, SR_CTAID.X ;  /* 0x0000000000077919 */ /* 0x000ea20000002500 */
[----:B------:R-:W3:Y:S04]  /*0070*/  LDCU.64 UR8, c[0x0][0x358] ;  /* 0x00006b00ff0877ac */ /* 0x000ee80008000a00 */
[----:B------:R-:W4:Y:S01]  /*0080*/  LDC.64 R2, c[0x0][0x380] ;  /* 0x0000e000ff027b82 */ /* 0x000f220000000a00 */
[----:B------:R-:W2:Y:S01]  /*0090*/  S2R R10, SR_TID.X ;  /* 0x00000000000a7919 */ /* 0x000ea20000002100 */
[----:B-1----:R-:W-:-:S02]  /*00a0*/  IMAD R15, R6, UR6, RZ ;  /* 0x00000006060f7c24 */ /* 0x002fc4000f8e02ff */
[----:B0-----:R-:W-:-:S04]  /*00b0*/  IMAD R18, R0, UR7, R11 ;  /* 0x0000000700127c24 */ /* 0x001fc8000f8e020b */
[----:B------:R-:W-:Y:S02]  /*00c0*/  IMAD R17, R15, R18, RZ ;  /* 0x000000120f117224 */ /* 0x000fe400078e02ff */
[----:B--2---:R-:W-:-:S05]  /*00d0*/  IMAD R14, R7, UR6, R10 ;  /* 0x00000006070e7c24 */ /* 0x004fca000f8e020a */
[----:B------:R-:W-:-:S05]  /*00e0*/  IADD3 R9, PT, PT, R14, R17, RZ ;  /* 0x000000110e097210 */ /* 0x000fca0007ffe0ff */
[----:B----4-:R-:W-:-:S05]  /*00f0*/  IMAD.WIDE R4, R9, 0x4, R2 ;  /* 0x0000000409047825 */ /* 0x010fca00078e0202 */
[----:B---3--:R0:W5:Y:S01]  /*0100*/  LDG.E R8, desc[UR8][R4.64] ;  /* 0x0000000804087981 */ /* 0x008162000c1e1900 */
[----:B------:R-:W1:Y:S01]  /*0110*/  LDCU UR4, c[0x0][0x374] ;  /* 0x00006e80ff0477ac */ /* 0x000e620008000800 */
[----:B------:R-:W-:Y:S01]  /*0120*/  ISETP.NE.AND P0, PT, R14, RZ, PT ;  /* 0x000000ff0e00720c */ /* 0x000fe20003f05270 */
[----:B------:R-:W-:Y:S01]  /*0130*/  IMAD R10, R11, UR6, R10 ;  /* 0x000000060b0a7c24 */ /* 0x000fe2000f8e020a */
[----:B------:R-:W-:Y:S01]  /*0140*/  BSSY.RECONVERGENT B0, `(.L_x_0) ;  /* 0x0000024000007945 */ /* 0x000fe20003800200 */
[----:B------:R-:W-:Y:S01]  /*0150*/  HFMA2 R11, -RZ, RZ, 0, 0 ;  /* 0x00000000ff0b7431 */ /* 0x000fe200000001ff */
[----:B------:R-:W-:Y:S01]  /*0160*/  MOV R12, RZ ;  /* 0x000000ff000c7202 */ /* 0x000fe20000000f00 */
[----:B-1----:R-:W-:-:S08]  /*0170*/  UIMAD UR4, UR7, UR4, URZ ;  /* 0x00000004070472a4 */ /* 0x002fd0000f8e02ff */
[----:B0-----:R-:W-:Y:S05]  /*0180*/  @P0 BRA `(.L_x_1) ;  /* 0x0000000000380947 */ /* 0x001fea0003800000 */
[----:B------:R-:W0:Y:S01]  /*0190*/  LDCU.64 UR10, c[0x0][0x388] ;  /* 0x00007100ff0a77ac */ /* 0x000e220008000a00 */
[----:B------:R-:W-:Y:S01]  /*01a0*/  PLOP3.LUT P0, PT, PT, PT, PT, 0x8, 0x80 ;  /* 0x000000000080781c */ /* 0x000fe20003f0e170 */
[----:B0-----:R-:W-:-:S04]  /*01b0*/  UISETP.NE.U32.AND UP0, UPT, UR10, URZ, UPT ;  /* 0x000000ff0a00728c */ /* 0x001fc8000bf05070 */
[----:B------:R-:W-:-:S09]  /*01c0*/  UISETP.NE.AND.EX UP0, UPT, UR11, URZ, UPT, UP0 ;  /* 0x000000ff0b00728c */ /* 0x000fd2000bf05300 */
[----:B------:R-:W-:Y:S05]  /*01d0*/  BRA.U !UP0, `(.L_x_2) ;  /* 0x0000000108687547 */ /* 0x000fea000b800000 */
[----:B------:R-:W-:Y:S02]  /*01e0*/  SHF.R.S32.HI R12, RZ, 0x1f, R15 ;  /* 0x0000001fff0c7819 */ /* 0x000fe4000001140f */
[----:B------:R-:W-:-:S04]  /*01f0*/  IADD3 R11, P0, PT, R15, R17, RZ ;  /* 0x000000110f0b7210 */ /* 0x000fc80007f1e0ff */
[----:B------:R-:W-:Y:S02]  /*0200*/  LEA.HI.X.SX32 R12, R17, R12, 0x1, P0 ;  /* 0x0000000c110c7211 */ /* 0x000fe400000f0eff */
[----:B------:R-:W-:-:S04]  /*0210*/  LEA R16, P0, R11, UR10, 0x2 ;  /* 0x0000000a0b107c11 */ /* 0x000fc8000f8010ff */
[----:B------:R-:W-:Y:S02]  /*0220*/  LEA.HI.X R17, R11, UR11, R12, 0x2, P0 ;  /* 0x0000000b0b117c11 */ /* 0x000fe400080f140c */
[----:B------:R2:W5:Y:S04]  /*0230*/  LDG.E R12, desc[UR8][R4.64+0x4] ;  /* 0x00000408040c7981 */ /* 0x000568000c1e1900 */
[----:B------:R2:W5:Y:S01]  /*0240*/  LDG.E R11, desc[UR8][R16.64+-0x4] ;  /* 0xfffffc08100b7981 */ /* 0x000562000c1e1900 */
[----:B------:R-:W-:Y:S01]  /*0250*/  PLOP3.LUT P0, PT, PT, PT, PT, 0x80, 0x8 ;  /* 0x000000000008781c */ /* 0x000fe20003f0f070 */
[----:B------:R-:W-:-:S12]  /*0260*/  BRA `(.L_x_2) ;  /* 0x0000000000447947 */ /* 0x000fd80003800000 */
.L_x_1:
[----:B------:R-:W-:-:S04]  /*0270*/  IADD3 R13, PT, PT, R15, -0x1, RZ ;  /* 0xffffffff0f0d7810 */ /* 0x000fc80007ffe0ff */
[----:B------:R-:W-:-:S13]  /*0280*/  ISETP.NE.AND P0, PT, R14, R13, PT ;  /* 0x0000000d0e00720c */ /* 0x000fda0003f05270 */
[----:B------:R-:W-:Y:S05]  /*0290*/  @P0 BRA `(.L_x_3) ;  /* 0x00000000002c0947 */ /* 0x000fea0003800000 */
[----:B------:R-:W0:Y:S01]  /*02a0*/  LDCU.64 UR10, c[0x0][0x390] ;  /* 0x00007200ff0a77ac */ /* 0x000e220008000a00 */
[----:B------:R-:W-:Y:S01]  /*02b0*/  PLOP3.LUT P0, PT, PT, PT, PT, 0x8, 0x80 ;  /* 0x000000000080781c */ /* 0x000fe20003f0e170 */
[----:B0-----:R-:W-:-:S04]  /*02c0*/  UISETP.NE.U32.AND UP0, UPT, UR10, URZ, UPT ;  /* 0x000000ff0a00728c */ /* 0x001fc8000bf05070 */
[----:B------:R-:W-:-:S09]  /*02d0*/  UISETP.NE.AND.EX UP0, UPT, UR11, URZ, UPT, UP0 ;  /* 0x000000ff0b00728c */ /* 0x000fd2000bf05300 */
[----:B------:R-:W-:Y:S05]  /*02e0*/  BRA.U !UP0, `(.L_x_2) ;  /* 0x0000000108247547 */ /* 0x000fea000b800000 */
[----:B------:R-:W0:Y:S01]  /*02f0*/  LDC.64 R12, c[0x0][0x390] ;  /* 0x0000e400ff0c7b82 */ /* 0x000e220000000a00 */
[----:B------:R1:W5:Y:S01]  /*0300*/  LDG.E R11, desc[UR8][R4.64+-0x4] ;  /* 0xfffffc08040b7981 */ /* 0x000362000c1e1900 */
[----:B0-----:R-:W-:-:S06]  /*0310*/  IMAD.WIDE R12, R17, 0x4, R12 ;  /* 0x00000004110c7825 */ /* 0x001fcc00078e020c */
[----:B------:R1:W5:Y:S01]  /*0320*/  LDG.E R12, desc[UR8][R12.64] ;  /* 0x000000080c0c7981 */ /* 0x000362000c1e1900 */
[----:B------:R-:W-:Y:S01]  /*0330*/  PLOP3.LUT P0, PT, PT, PT, PT, 0x80, 0x8 ;  /* 0x000000000008781c */ /* 0x000fe20003f0f070 */
[----:B------:R-:W-:-:S12]  /*0340*/  BRA `(.L_x_2) ;  /* 0x00000000000c7947 */ /* 0x000fd80003800000 */
.L_x_3:
[----:B------:R0:W5:Y:S04]  /*0350*/  LDG.E R11, desc[UR8][R4.64+-0x4] ;  /* 0xfffffc08040b7981 */ /* 0x000168000c1e1900 */
[----:B------:R0:W5:Y:S01]  /*0360*/  LDG.E R12, desc[UR8][R4.64+0x4] ;  /* 0x00000408040c7981 */ /* 0x000162000c1e1900 */
[----:B------:R-:W-:-:S13]  /*0370*/  PLOP3.LUT P0, PT, PT, PT, PT, 0x80, 0x8 ;  /* 0x000000000008781c */ /* 0x000fda0003f0f070 */
.L_x_2:
[----:B------:R-:W-:Y:S05]  /*0380*/  BSYNC.RECONVERGENT B0 ;  /* 0x0000000000007941 */ /* 0x000fea0003800200 */
.L_x_0:
[----:B------:R-:W-:Y:S01]  /*0390*/  ISETP.NE.AND P1, PT, R18, RZ, PT ;  /* 0x000000ff1200720c */ /* 0x000fe20003f25270 */
[----:B------:R-:W-:Y:S04]  /*03a0*/  BSSY.RECONVERGENT B0, `(.L_x_4) ;  /* 0x000003a000007945 */ /* 0x000fe80003800200 */
[----:B------:R-:W-:Y:S01]  /*03b0*/  BSSY.RELIABLE B1, `(.L_x_5) ;  /* 0x0000024000017945 */ /* 0x000fe20003800100 */
[----:B-1----:R-:W-:-:S07]  /*03c0*/  IMAD.MOV.U32 R13, RZ, RZ, RZ ;  /* 0x000000ffff0d7224 */ /* 0x002fce00078e00ff */
[----:B------:R-:W-:Y:S05]  /*03d0*/  @P1 BRA `(.L_x_6) ;  /* 0x0000000000301947 */ /* 0x000fea0003800000 */
[----:B------:R-:W1:Y:S02]  /*03e0*/  LDCU.64 UR10, c[0x0][0x398] ;  /* 0x00007300ff0a77ac */ /* 0x000e640008000a00 */
[----:B-1----:R-:W-:-:S04]  /*03f0*/  UISETP.NE.U32.AND UP0, UPT, UR10, URZ, UPT ;  /* 0x000000ff0a00728c */ /* 0x002fc8000bf05070 */
[----:B------:R-:W-:-:S09]  /*0400*/  UISETP.NE.AND.EX UP0, UPT, UR11, URZ, UPT, UP0 ;  /* 0x000000ff0b00728c */ /* 0x000fd2000bf05300 */
[----:B------:R-:W-:Y:S05]  /*0410*/  BRA.U !UP0, `(.L_x_7) ;  /* 0x0000000108bc7547 */ /* 0x000fea000b800000 */
[----:B------:R-:W1:Y:S01]  /*0420*/  LDC.64 R2, c[0x0][0x398] ;  /* 0x0000e600ff027b82 */ /* 0x000e620000000a00 */
[----:B------:R-:W-:Y:S01]  /*0430*/  UIADD3 UR5, UPT, UPT, UR4, -0x1, URZ ;  /* 0xffffffff04057890 */ /* 0x000fe2000fffe0ff */
[----:B0-2---:R-:W-:-:S05]  /*0440*/  IMAD.WIDE R4, R15, 0x4, R4 ;  /* 0x000000040f047825 */ /* 0x005fca00078e0204 */
[----:B------:R-:W-:Y:S01]  /*0450*/  IMAD R17, R15, UR5, R14 ;  /* 0x000000050f117c24 */ /* 0x000fe2000f8e020e */
[----:B------:R2:W5:Y:S03]  /*0460*/  LDG.E R4, desc[UR8][R4.64] ;  /* 0x0000000804047981 */ /* 0x000566000c1e1900 */
[----:B-1----:R-:W-:-:S06]  /*0470*/  IMAD.WIDE R2, R17, 0x4, R2 ;  /* 0x0000000411027825 */ /* 0x002fcc00078e0202 */
[----:B------:R2:W5:Y:S01]  /*0480*/  LDG.E R2, desc[UR8][R2.64] ;  /* 0x0000000802027981 */ /* 0x000562000c1e1900 */
[----:B------:R-:W-:Y:S05]  /*0490*/  BRA `(.L_x_8) ;  /* 0x00000000004c7947 */ /* 0x000fea0003800000 */
.L_x_6:
[----:B------:R-:W-:-:S06]  /*04a0*/  UIADD3 UR5, UPT, UPT, UR4, -0x1, URZ ;  /* 0xffffffff04057890 */ /* 0x000fcc000fffe0ff */
[----:B------:R-:W-:-:S13]  /*04b0*/  ISETP.NE.AND P1, PT, R18, UR5, PT ;  /* 0x0000000512007c0c */ /* 0x000fda000bf25270 */
[----:B------:R-:W-:Y:S05]  /*04c0*/  @P1 BRA `(.L_x_9) ;  /* 0x00000000002c1947 */ /* 0x000fea0003800000 */
[----:B------:R-:W1:Y:S02]  /*04d0*/  LDCU.64 UR10, c[0x0][0x3a0] ;  /* 0x00007400ff0a77ac */ /* 0x000e640008000a00 */
[----:B-1----:R-:W-:-:S04]  /*04e0*/  UISETP.NE.U32.AND UP0, UPT, UR10, URZ, UPT ;  /* 0x000000ff0a00728c */ /* 0x002fc8000bf05070 */
[----:B------:R-:W-:-:S09]  /*04f0*/  UISETP.NE.AND.EX UP0, UPT, UR11, URZ, UPT, UP0 ;  /* 0x000000ff0b00728c */ /* 0x000fd2000bf05300 */
[----:B------:R-:W-:Y:S05]  /*0500*/  BRA.U !UP0, `(.L_x_10) ;  /* 0x0000000108887547 */ /* 0x000fea000b800000 */
[----:B0-2---:R-:W0:Y:S01]  /*0510*/  LDC.64 R4, c[0x0][0x3a0] ;  /* 0x0000e800ff047b82 */ /* 0x005e220000000a00 */
[----:B------:R-:W-:-:S05]  /*0520*/  IADD3 R15, PT, PT, -R15, R9, RZ ;  /* 0x000000090f0f7210 */ /* 0x000fca0007ffe1ff */
[----:B------:R-:W-:-:S06]  /*0530*/  IMAD.WIDE R2, R15, 0x4, R2 ;  /* 0x000000040f027825 */ /* 0x000fcc00078e0202 */
[----:B------:R1:W5:Y:S01]  /*0540*/  LDG.E R2, desc[UR8][R2.64] ;  /* 0x0000000802027981 */ /* 0x000362000c1e1900 */
[----:B0-----:R-:W-:-:S06]  /*0550*/  IMAD.WIDE R4, R14, 0x4, R4 ;  /* 0x000000040e047825 */ /* 0x001fcc00078e0204 */
[----:B------:R1:W5:Y:S01]  /*0560*/  LDG.E R4, desc[UR8][R4.64] ;  /* 0x0000000804047981 */ /* 0x000362000c1e1900 */
[----:B------:R-:W-:Y:S05]  /*0570*/  BRA `(.L_x_8) ;  /* 0x0000000000147947 */ /* 0x000fea0003800000 */
.L_x_9:
[C---:B--2---:R-:W-:Y:S01]  /*0580*/  IADD3 R17, PT, PT, -R15.reuse, R9, RZ ;  /* 0x000000090f117210 */ /* 0x044fe20007ffe1ff */
[----:B0-----:R-:W-:-:S04]  /*0590*/  IMAD.WIDE R4, R15, 0x4, R4 ;  /* 0x000000040f047825 */ /* 0x001fc800078e0204 */
[----:B------:R-:W-:Y:S02]  /*05a0*/  IMAD.WIDE R2, R17, 0x4, R2 ;  /* 0x0000000411027825 */ /* 0x000fe400078e0202 */
[----:B------:R0:W5:Y:S04]  /*05b0*/  LDG.E R4, desc[UR8][R4.64] ;  /* 0x0000000804047981 */ /* 0x000168000c1e1900 */
[----:B------:R0:W5:Y:S02]  /*05c0*/  LDG.E R2, desc[UR8][R2.64] ;  /* 0x0000000802027981 */ /* 0x000164000c1e1900 */
.L_x_8:
[----:B------:R-:W-:Y:S05]  /*05d0*/  @!P0 BREAK.RELIABLE B1 ;  /* 0x0000000000018942 */ /* 0x000fea0003800100 */
[----:B------:R-:W-:Y:S05]  /*05e0*/  @!P0 BRA `(.L_x_11) ;  /* 0x0000000000548947 */ /* 0x000fea0003800000 */
[----:B------:R-:W-:Y:S05]  /*05f0*/  BSYNC.RELIABLE B1 ;  /* 0x0000000000017941 */ /* 0x000fea0003800100 */
.L_x_5:
[----:B------:R-:W3:Y:S01]  /*0600*/  LDC R16, c[0x0][0x3b8] ;  /* 0x0000ee00ff107b82 */ /* 0x000ee20000000800 */
[----:B-----5:R-:W-:-:S04]  /*0610*/  FADD R11, R2, R11 ;  /* 0x0000000b020b7221 */ /* 0x020fc80000000000 */
[----:B------:R-:W-:-:S03]  /*0620*/  FADD R11, R11, R12 ;  /* 0x0000000c0b0b7221 */ /* 0x000fc60000000000 */
[----:B------:R-:W4:Y:S01]  /*0630*/  LDC.64 R14, c[0x0][0x3a8] ;  /* 0x0000ea00ff0e7b82 */ /* 0x000f220000000a00 */
[----:B------:R-:W-:-:S04]  /*0640*/  FADD R11, R11, R4 ;  /* 0x000000040b0b7221 */ /* 0x000fc80000000000 */
[----:B012---:R-:W-:Y:S01]  /*0650*/  F2F.F64.F32 R4, R11 ;  /* 0x0000000b00047310 */ /* 0x007fe20000201800 */
[----:B---3--:R-:W-:-:S07]  /*0660*/  FADD R13, -R16, 1 ;  /* 0x3f800000100d7421 */ /* 0x008fce0000000100 */
[----:B------:R-:W0:Y:S01]  /*0670*/  F2F.F64.F32 R2, R16 ;  /* 0x0000001000027310 */ /* 0x000e220000201800 */
[----:B------:R-:W-:-:S07]  /*0680*/  FMUL R12, R8, R13 ;  /* 0x0000000d080c7220 */ /* 0x000fce0000400000 */
[----:B------:R-:W1:Y:S01]  /*0690*/  F2F.F64.F32 R12, R12 ;  /* 0x0000000c000c7310 */ /* 0x000e620000201800 */
[----:B0-----:R-:W-:-:S08]  /*06a0*/  DMUL R2, R2, 0.25 ;  /* 0x3fd0000002027828 */ /* 0x001fd00000000000 */
[----:B-1----:R-:W-:Y:S01]  /*06b0*/  DFMA R2, R2, R4, R12 ;  /* 0x000000040202722b */ /* 0x002fe2000000000c */
[----:B----4-:R-:W-:-:S09]  /*06c0*/  IMAD.WIDE R4, R9, 0x4, R14 ;  /* 0x0000000409047825 */ /* 0x010fd200078e020e */
[----:B------:R-:W0:Y:S02]  /*06d0*/  F2F.F32.F64 R3, R2 ;  /* 0x0000000200037310 */ /* 0x000e240000301000 */
[----:B0-----:R3:W-:Y:S01]  /*06e0*/  STG.E desc[UR8][R4.64], R3 ;  /* 0x0000000304007986 */ /* 0x0017e2000c101908 */
[----:B------:R-:W-:Y:S01]  /*06f0*/  FADD R13, -R8, R3 ;  /* 0x00000003080d7221 */ /* 0x000fe20000000100 */
[----:B------:R-:W-:Y:S06]  /*0700*/  BRA `(.L_x_11) ;  /* 0x00000000000c7947 */ /* 0x000fec0003800000 */
.L_x_7:
[----:B------:R-:W-:Y:S05]  /*0710*/  BREAK.RELIABLE B1 ;  /* 0x0000000000017942 */ /* 0x000fea0003800100 */
[----:B------:R-:W-:Y:S05]  /*0720*/  BRA `(.L_x_11) ;  /* 0x0000000000047947 */ /* 0x000fea0003800000 */
.L_x_10:
[----:B------:R-:W-:Y:S05]  /*0730*/  BREAK.RELIABLE B1 ;  /* 0x0000000000017942 */ /* 0x000fea0003800100 */
.L_x_11:
[----:B------:R-:W-:Y:S05]  /*0740*/  BSYNC.RECONVERGENT B0 ;  /* 0x0000000000007941 */ /* 0x000fea0003800200 */
.L_x_4:
[----:B------:R-:W-:Y:S05]  /*0750*/  WARPSYNC.ALL ;  /* 0x0000000000007948 */ /* 0x000fea0003800000 */
[----:B------:R-:W4:Y:S01]  /*0760*/  S2UR UR5, SR_CgaCtaId ;  /* 0x00000000000579c3 */ /* 0x000f220000008800 */
[----:B------:R-:W-:Y:S01]  /*0770*/  UMOV UR4, 0x400 ;  /* 0x0000040000047882 */ /* 0x000fe20000000000 */
[----:B------:R-:W-:Y:S01]  /*0780*/  FMUL R13, R13, R13 ;  /* 0x0000000d0d0d7220 */ /* 0x000fe20000400000 */
[----:B------:R-:W-:Y:S01]  /*0790*/  ISETP.NE.AND P0, PT, R10, RZ, PT ;  /* 0x000000ff0a00720c */ /* 0x000fe20003f05270 */
[----:B----4-:R-:W-:Y:S02]  /*07a0*/  ULEA UR4, UR5, UR4, 0x18 ;  /* 0x0000000405047291 */ /* 0x010fe4000f8ec0ff */
[----:B------:R-:W-:-:S04]  /*07b0*/  UIMAD UR5, UR6, UR7, URZ ;  /* 0x00000007060572a4 */ /* 0x000fc8000f8e02ff */
[----:B-----5:R-:W-:Y:S01]  /*07c0*/  LEA R2, R10, UR4, 0x2 ;  /* 0x000000040a027c11 */ /* 0x020fe2000f8e10ff */
[----:B------:R-:W-:-:S04]  /*07d0*/  UISETP.GE.U32.AND UP0, UPT, UR5, 0x2, UPT ;  /* 0x000000020500788c */ /* 0x000fc8000bf06070 */
[----:B------:R4:W-:Y:S01]  /*07e0*/  STS [R2], R13 ;  /* 0x0000000d02007388 */ /* 0x0009e20000000800 */
[----:B------:R-:W-:Y:S06]  /*07f0*/  BAR.SYNC.DEFER_BLOCKING 0x0 ;  /* 0x0000000000007b1d */ /* 0x000fec0000010000 */
[----:B------:R-:W-:Y:S05]  /*0800*/  BRA.U !UP0, `(.L_x_12) ;  /* 0x0000000108307547 */ /* 0x000fea000b800000 */
[----:B0123--:R-:W-:-:S07]  /*0810*/  IMAD.U32 R3, RZ, RZ, UR5 ;  /* 0x00000005ff037e24 */ /* 0x00ffce000f8e00ff */
.L_x_13:
[----:B------:R-:W-:-:S04]  /*0820*/  SHF.R.U32.HI R9, RZ, 0x1, R3 ;  /* 0x00000001ff097819 */ /* 0x000fc80000011603 */
[----:B------:R-:W-:-:S13]  /*0830*/  ISETP.GE.U32.AND P1, PT, R10, R9, PT ;  /* 0x000000090a00720c */ /* 0x000fda0003f26070 */
[----:B------:R-:W-:Y:S01]  /*0840*/  @!P1 LEA R4, R9, R2, 0x2 ;  /* 0x0000000209049211 */ /* 0x000fe200078e10ff */
[----:B------:R-:W-:Y:S05]  /*0850*/  @!P1 LDS R5, [R2] ;  /* 0x0000000002059984 */ /* 0x000fea0000000800 */
[----:B------:R-:W0:Y:S02]  /*0860*/  @!P1 LDS R4, [R4] ;  /* 0x0000000004049984 */ /* 0x000e240000000800 */
[----:B0-----:R-:W-:-:S05]  /*0870*/  @!P1 FADD R5, R4, R5 ;  /* 0x0000000504059221 */ /* 0x001fca0000000000 */
[----:B------:R0:W-:Y:S01]  /*0880*/  @!P1 STS [R2], R5 ;  /* 0x0000000502009388 */ /* 0x0001e20000000800 */
[----:B------:R-:W-:Y:S01]  /*0890*/  BAR.SYNC.DEFER_BLOCKING 0x0 ;  /* 0x0000000000007b1d */ /* 0x000fe20000010000 */
[----:B------:R-:W-:Y:S02]  /*08a0*/  ISETP.GT.U32.AND P1, PT, R3, 0x3, PT ;  /* 0x000000030300780c */ /* 0x000fe40003f24070 */
[----:B------:R-:W-:-:S11]  /*08b0*/  MOV R3, R9 ;  /* 0x0000000900037202 */ /* 0x000fd60000000f00 */
[----:B0-----:R-:W-:Y:S05]  /*08c0*/  @P1 BRA `(.L_x_13) ;  /* 0xfffffffc00d41947 */ /* 0x001fea000383ffff */
.L_x_12:
[----:B------:R-:W-:Y:S05]  /*08d0*/  @P0 EXIT ;  /* 0x000000000000094d */ /* 0x000fea0003800000 */
[----:B------:R-:W5:Y:S01]  /*08e0*/  S2UR UR5, SR_CgaCtaId ;  /* 0x00000000000579c3 */ /* 0x000f620000008800 */
[----:B------:R-:W-:Y:S01]  /*08f0*/  UMOV UR4, 0x400 ;  /* 0x0000040000047882 */ /* 0x000fe20000000000 */
[----:B------:R-:W-:-:S06]  /*0900*/  IMAD R7, R6, R0, R7 ;  /* 0x0000000006077224 */ /* 0x000fcc00078e0207 */
[----:B01234-:R-:W0:Y:S01]  /*0910*/  LDC.64 R2, c[0x0][0x3b0] ;  /* 0x0000ec00ff027b82 */ /* 0x01fe220000000a00 */
[----:B-----5:R-:W-:Y:S01]  /*0920*/  ULEA UR4, UR5, UR4, 0x18 ;  /* 0x0000000405047291 */ /* 0x020fe2000f8ec0ff */
[----:B0-----:R-:W-:-:S08]  /*0930*/  IMAD.WIDE R2, R7, 0x4, R2 ;  /* 0x0000000407027825 */ /* 0x001fd000078e0202 */
[----:B------:R-:W0:Y:S04]  /*0940*/  LDS R5, [UR4] ;  /* 0x00000004ff057984 */ /* 0x000e280008000800 */
[----:B0-----:R-:W-:Y:S01]  /*0950*/  STG.E desc[UR8][R2.64], R5 ;  /* 0x0000000502007986 */ /* 0x001fe2000c101908 */
[----:B------:R-:W-:Y:S05]  /*0960*/  EXIT ;  /* 0x000000000000794d */ /* 0x000fea0003800000 */
.L_x_14:
[----:B------:R-:W-:-:S00]  /*0970*/  BRA `(.L_x_14) ;  /* 0xfffffffc00fc7947 */ /* 0x000fc0000383ffff */
[----:B------:R-:W-:-:S00]  /*0980*/  NOP ;  /* 0x0000000000007918 */ /* 0x000fc00000000000 */
[----:B------:R-:W-:-:S00]  /*0990*/  NOP ;  /* 0x0000000000007918 */ /* 0x000fc00000000000 */
[----:B------:R-:W-:-:S00]  /*09a0*/  NOP ;  /* 0x0000000000007918 */ /* 0x000fc00000000000 */
[----:B------:R-:W-:-:S00]  /*09b0*/  NOP ;  /* 0x0000000000007918 */ /* 0x000fc00000000000 */
[----:B------:R-:W-:-:S00]  /*09c0*/  NOP ;  /* 0x0000000000007918 */ /* 0x000fc00000000000 */
[----:B------:R-:W-:-:S00]  /*09d0*/  NOP ;  /* 0x0000000000007918 */ /* 0x000fc00000000000 */
[----:B------:R-:W-:-:S00]  /*09e0*/  NOP ;  /* 0x0000000000007918 */ /* 0x000fc00000000000 */
[----:B------:R-:W-:-:S00]  /*09f0*/  NOP ;  /* 0x0000000000007918 */ /* 0x000fc00000000000 */
.L_x_15:


//--------------------- .nv.shared._Z9laplacianPfS_S_S_S_S_S_f --------------------------
	.section	.nv.shared._Z9laplacianPfS_S_S_S_S_S_f,"aw",@nobits
	.sectionflags	@""
	.align	16
	.zero		1024


//--------------------- .nv.shared.reserved.0     --------------------------
	.section	.nv.shared.reserved.0,"aw",@nobits
	.weak		__nv_reservedSMEM_offset_0_alias
	.size		__nv_reservedSMEM_offset_0_alias, 0, 64
	.other		__nv_reservedSMEM_offset_0_alias,@"STO_CUDA_RESERVED_SHARED STV_DEFAULT"
__nv_reservedSMEM_offset_0_alias:
	.zero		0
	.zero		64


//--------------------- .nv.constant0._Z9laplacianPfS_S_S_S_S_S_f --------------------------
	.section	.nv.constant0._Z9laplacianPfS_S_S_S_S_S_f,"a",@progbits
	.sectionflags	@""
	.align	4
.nv.constant0._Z9laplacianPfS_S_S_S_S_S_f:
	.zero		956


//--------------------- SYMBOLS --------------------------

	.type		.nv.reservedSmem.offset0,@object
	.size		.nv.reservedSmem.offset0,0x4
	.type		.nv.reservedSmem.cap,@object
	.size		.nv.reservedSmem.cap,0x4
